//
// Generated by NVIDIA NVVM Compiler
//
// Compiler Build ID: CL-36424714
// Cuda compilation tools, release 13.0, V13.0.88
// Based on NVVM 20.0.0
//

.version 9.0
.target sm_100
.address_size 64

	// .globl	_Z14update_surfaceyiii

.visible .entry _Z14update_surfaceyiii(
	.param .u64 _Z14update_surfaceyiii_param_0,
	.param .u32 _Z14update_surfaceyiii_param_1,
	.param .u32 _Z14update_surfaceyiii_param_2,
	.param .u32 _Z14update_surfaceyiii_param_3
)
{
	.reg .pred 	%p<6>;
	.reg .b16 	%rs<5>;
	.reg .b32 	%r<17>;
	.reg .b32 	%f<3>;
	.reg .b64 	%rd<2>;

	ld.param.u64 	%rd1, [_Z14update_surfaceyiii_param_0];
	ld.param.u32 	%r3, [_Z14update_surfaceyiii_param_1];
	ld.param.u32 	%r4, [_Z14update_surfaceyiii_param_2];
	mov.u32 	%r5, %tid.x;
	mov.u32 	%r6, %ctaid.x;
	mov.u32 	%r7, %ntid.x;
	mad.lo.s32 	%r1, %r6, %r7, %r5;
	mov.u32 	%r8, %tid.y;
	mov.u32 	%r9, %ctaid.y;
	mov.u32 	%r10, %ntid.y;
	mad.lo.s32 	%r2, %r9, %r10, %r8;
	setp.ge.s32 	%p1, %r1, %r3;
	setp.ge.s32 	%p2, %r2, %r4;
	or.pred  	%p3, %p1, %p2;
	@%p3 bra 	$L__BB0_2;
	shr.u32 	%r11, %r3, 31;
	add.s32 	%r12, %r3, %r11;
	shr.s32 	%r13, %r12, 1;
	setp.lt.s32 	%p4, %r1, %r13;
	shr.u32 	%r14, %r4, 1;
	setp.gt.u32 	%p5, %r2, %r14;
	selp.f32 	%f1, 0f00000000, 0f434C0000, %p5;
	selp.f32 	%f2, 0f00000000, %f1, %p4;
	cvt.rzi.u32.f32 	%r15, %f2;
	cvt.u16.u32 	%rs1, %r15;
	shl.b32 	%r16, %r1, 2;
	and.b16  	%rs2, %rs1, 255;
	mov.b16 	%rs3, 255;
	mov.b16 	%rs4, 0;
	sust.b.2d.v4.b8.trap 	[%rd1, {%r16, %r2}], {%rs2, %rs4, %rs4, %rs3};
$L__BB0_2:
	ret;

}


// ===== COMPILED SASS (sm_100) =====

	.target	sm_100

	.elftype	@"ET_EXEC"


//--------------------- .note.nv.tkinfo           --------------------------
	.section	.note.nv.tkinfo,"",@"SHT_NOTE"
	.sectionflags	@"SHF_NOTE_NV_TKINFO"
	.tkinfo
        /*0018*/ 	.word	0x00000002
        /*0030*/ 	.string	""
        /*0030*/ 	.string	"ptxas"
        /*0030*/ 	.string	"Cuda compilation tools, release 13.0, V13.0.88"
        /*0030*/ 	.string	"Build cuda_13.0.r13.0/compiler.36424714_0"
        /*0030*/ 	.string	"-arch sm_100 -m 64 "



//--------------------- .note.nv.cuinfo           --------------------------
	.section	.note.nv.cuinfo,"",@"SHT_NOTE"
	.sectionflags	@"SHF_NOTE_NV_CUINFO"
        /*0018*/ 	.short	0x0002
        /*001a*/ 	.short	0x0064
        /*001c*/ 	.short	0x0082
	.zero		2


//--------------------- .nv.info                  --------------------------
	.section	.nv.info,"",@"SHT_CUDA_INFO"
	.align	4


	//----- nvinfo : EIATTR_REGCOUNT
	.align		4
        /*0000*/ 	.byte	0x04, 0x2f
        /*0002*/ 	.short	(.L_1 - .L_0)
	.align		4
.L_0:
        /*0004*/ 	.word	index@(_Z14update_surfaceyiii)
        /*0008*/ 	.word	0x00000009


	//----- nvinfo : EIATTR_FRAME_SIZE
	.align		4
.L_1:
        /*000c*/ 	.byte	0x04, 0x11
        /*000e*/ 	.short	(.L_3 - .L_2)
	.align		4
.L_2:
        /*0010*/ 	.word	index@(_Z14update_surfaceyiii)
        /*0014*/ 	.word	0x00000000


	//----- nvinfo : EIATTR_MIN_STACK_SIZE
	.align		4
.L_3:
        /*0018*/ 	.byte	0x04, 0x12
        /*001a*/ 	.short	(.L_5 - .L_4)
	.align		4
.L_4:
        /*001c*/ 	.word	index@(_Z14update_surfaceyiii)
        /*0020*/ 	.word	0x00000000
.L_5:


//--------------------- .nv.compat                --------------------------
	.section	.nv.compat,"",@"SHT_CUDA_COMPAT_INFO"
	.align	4
        /*0000*/ 	.byte	0x02, 0x09, 0x00, 0x00, 0x02, 0x02, 0x02, 0x00, 0x02, 0x05, 0x05, 0x00, 0x03, 0x07, 0x01, 0x01
        /*0010*/ 	.byte	0x02, 0x03, 0x00, 0x00, 0x02, 0x06, 0x01, 0x00, 0x04, 0x0b, 0x08, 0x00, 0x09, 0x00, 0x00, 0x00
        /*0020*/ 	.byte	0x00, 0x00, 0x00, 0x00


//--------------------- .nv.info._Z14update_surfaceyiii --------------------------
	.section	.nv.info._Z14update_surfaceyiii,"",@"SHT_CUDA_INFO"
	.sectionflags	@""
	.align	4


	//----- nvinfo : EIATTR_CUDA_API_VERSION
	.align		4
        /*0000*/ 	.byte	0x04, 0x37
        /*0002*/ 	.short	(.L_7 - .L_6)
.L_6:
        /*0004*/ 	.word	0x00000082


	//----- nvinfo : EIATTR_KPARAM_INFO
	.align		4
.L_7:
        /*0008*/ 	.byte	0x04, 0x17
        /*000a*/ 	.short	(.L_9 - .L_8)
.L_8:
        /*000c*/ 	.word	0x00000000
        /*0010*/ 	.short	0x0003
        /*0012*/ 	.short	0x0010
        /*0014*/ 	.byte	0x00, 0xf0, 0x11, 0x00


	//----- nvinfo : EIATTR_KPARAM_INFO
	.align		4
.L_9:
        /*0018*/ 	.byte	0x04, 0x17
        /*001a*/ 	.short	(.L_11 - .L_10)
.L_10:
        /*001c*/ 	.word	0x00000000
        /*0020*/ 	.short	0x0002
        /*0022*/ 	.short	0x000c
        /*0024*/ 	.byte	0x00, 0xf0, 0x11, 0x00


	//----- nvinfo : EIATTR_KPARAM_INFO
	.align		4
.L_11:
        /*0028*/ 	.byte	0x04, 0x17
        /*002a*/ 	.short	(.L_13 - .L_12)
.L_12:
        /*002c*/ 	.word	0x00000000
        /*0030*/ 	.short	0x0001
        /*0032*/ 	.short	0x0008
        /*0034*/ 	.byte	0x00, 0xf0, 0x11, 0x00


	//----- nvinfo : EIATTR_KPARAM_INFO
	.align		4
.L_13:
        /*0038*/ 	.byte	0x04, 0x17
        /*003a*/ 	.short	(.L_15 - .L_14)
.L_14:
        /*003c*/ 	.word	0x00000000
        /*0040*/ 	.short	0x0000
        /*0042*/ 	.short	0x0000
        /*0044*/ 	.byte	0x00, 0xf0, 0x21, 0x00


	//----- nvinfo : EIATTR_SPARSE_MMA_MASK
	.align		4
.L_15:
        /*0048*/ 	.byte	0x03, 0x50
        /*004a*/ 	.short	0x0000


	//----- nvinfo : EIATTR_MAXREG_COUNT
	.align		4
        /*004c*/ 	.byte	0x03, 0x1b
        /*004e*/ 	.short	0x00ff


	//----- nvinfo : EIATTR_MERCURY_ISA_VERSION
	.align		4
        /*0050*/ 	.byte	0x03, 0x5f
        /*0052*/ 	.short	0x0101


	//----- nvinfo : EIATTR_VRC_CTA_INIT_COUNT
	.align		4
        /*0054*/ 	.byte	0x02, 0x4a
	.zero		1
	.zero		1


	//----- nvinfo : EIATTR_EXIT_INSTR_OFFSETS
	.align		4
        /*0058*/ 	.byte	0x04, 0x1c
        /*005a*/ 	.short	(.L_17 - .L_16)


	//   ....[0]....
.L_16:
        /*005c*/ 	.word	0x000000c0


	//   ....[1]....
        /*0060*/ 	.word	0x000001d0


	//----- nvinfo : EIATTR_CBANK_PARAM_SIZE
	.align		4
.L_17:
        /*0064*/ 	.byte	0x03, 0x19
        /*0066*/ 	.short	0x0014


	//----- nvinfo : EIATTR_PARAM_CBANK
	.align		4
        /*0068*/ 	.byte	0x04, 0x0a
        /*006a*/ 	.short	(.L_19 - .L_18)
	.align		4
.L_18:
        /*006c*/ 	.word	index@(.nv.constant0._Z14update_surfaceyiii)
        /*0070*/ 	.short	0x0380
        /*0072*/ 	.short	0x0014


	//----- nvinfo : EIATTR_SW_WAR
	.align		4
.L_19:
        /*0074*/ 	.byte	0x04, 0x36
        /*0076*/ 	.short	(.L_21 - .L_20)
.L_20:
        /*0078*/ 	.word	0x00000008
.L_21:


//--------------------- .nv.callgraph             --------------------------
	.section	.nv.callgraph,"",@"SHT_CUDA_CALLGRAPH"
	.align	4
	.sectionentsize	8
	.align		4
        /*0000*/ 	.word	0x00000000
	.align		4
        /*0004*/ 	.word	0xffffffff
	.align		4
        /*0008*/ 	.word	0x00000000
	.align		4
        /*000c*/ 	.word	0xfffffffe
	.align		4
        /*0010*/ 	.word	0x00000000
	.align		4
        /*0014*/ 	.word	0xfffffffd
	.align		4
        /*0018*/ 	.word	0x00000000
	.align		4
        /*001c*/ 	.word	0xfffffffc


//--------------------- .text._Z14update_surfaceyiii --------------------------
	.section	.text._Z14update_surfaceyiii,"ax",@progbits
	.align	128
        .global         _Z14update_surfaceyiii
        .type           _Z14update_surfaceyiii,@function
        .size           _Z14update_surfaceyiii,(.L_x_1 - _Z14update_surfaceyiii)
        .other          _Z14update_surfaceyiii,@"STO_CUDA_ENTRY STV_DEFAULT"
_Z14update_surfaceyiii:
.text._Z14update_surfaceyiii:
[----:B------:R-:W-:Y:S01]  /*0000*/  LDC R1, c[0x0][0x37c] ;  /* 0x0000df00ff017b82 */ /* 0x000fe20000000800 */
[----:B------:R-:W0:Y:S07]  /*0010*/  S2R R5, SR_TID.Y ;  /* 0x0000000000057919 */ /* 0x000e2e0000002200 */
[----:B------:R-:W1:Y:S01]  /*0020*/  LDC R3, c[0x0][0x360] ;  /* 0x0000d800ff037b82 */ /* 0x000e620000000800 */
[----:B------:R-:W2:Y:S01]  /*0030*/  LDCU.64 UR6, c[0x0][0x388] ;  /* 0x00007100ff0677ac */ /* 0x000ea20008000a00 */
[----:B------:R-:W1:Y:S06]  /*0040*/  S2R R0, SR_TID.X ;  /* 0x0000000000007919 */ /* 0x000e6c0000002100 */
[----:B------:R-:W0:Y:S08]  /*0050*/  S2UR UR5, SR_CTAID.Y ;  /* 0x00000000000579c3 */ /* 0x000e300000002600 */
[----:B------:R-:W0:Y:S08]  /*0060*/  LDC R2, c[0x0][0x364] ;  /* 0x0000d900ff027b82 */ /* 0x000e300000000800 */
[----:B------:R-:W1:Y:S01]  /*0070*/  S2UR UR4, SR_CTAID.X ;  /* 0x00000000000479c3 */ /* 0x000e620000002500 */
[----:B0-----:R-:W-:-:S05]  /*0080*/  IMAD R5, R2, UR5, R5 ;  /* 0x0000000502057c24 */ /* 0x001fca000f8e0205 */
[----:B--2---:R-:W-:Y:S01]  /*0090*/  ISETP.GE.AND P0, PT, R5, UR7, PT ;  /* 0x0000000705007c0c */ /* 0x004fe2000bf06270 */
[----:B-1----:R-:W-:-:S05]  /*00a0*/  IMAD R0, R3, UR4, R0 ;  /* 0x0000000403007c24 */ /* 0x002fca000f8e0200 */
[----:B------:R-:W-:-:S13]  /*00b0*/  ISETP.GE.OR P0, PT, R0, UR6, P0 ;  /* 0x0000000600007c0c */ /* 0x000fda0008706670 */
[----:B------:R-:W-:Y:S05]  /*00c0*/  @P0 EXIT ;  /* 0x000000000000094d */ /* 0x000fea0003800000 */
[----:B------:R-:W-:Y:S01]  /*00d0*/  ULEA.HI UR4, UR6, UR6, URZ, 0x1 ;  /* 0x0000000606047291 */ /* 0x000fe2000f8f08ff */
[----:B------:R-:W-:Y:S01]  /*00e0*/  IMAD.MOV.U32 R6, RZ, RZ, 0xff ;  /* 0x000000ffff067424 */ /* 0x000fe200078e00ff */
[----:B------:R-:W-:Y:S01]  /*00f0*/  USHF.R.U32.HI UR5, URZ, 0x1, UR7 ;  /* 0x00000001ff057899 */ /* 0x000fe20008011607 */
[----:B------:R-:W-:Y:S01]  /*0100*/  IMAD.SHL.U32 R4, R0, 0x4, RZ ;  /* 0x0000000400047824 */ /* 0x000fe200078e00ff */
[----:B------:R-:W-:-:S04]  /*0110*/  USHF.R.S32.HI UR4, URZ, 0x1, UR4 ;  /* 0x00000001ff047899 */ /* 0x000fc80008011404 */
[----:B------:R-:W-:Y:S02]  /*0120*/  ISETP.GT.U32.AND P0, PT, R5, UR5, PT ;  /* 0x0000000505007c0c */ /* 0x000fe4000bf04070 */
[----:B------:R-:W-:Y:S02]  /*0130*/  ISETP.GE.AND P1, PT, R0, UR4, PT ;  /* 0x0000000400007c0c */ /* 0x000fe4000bf26270 */
[----:B------:R-:W-:-:S03]  /*0140*/  FSEL R2, RZ, 204, P0 ;  /* 0x434c0000ff027808 */ /* 0x000fc60000000000 */
[----:B------:R-:W0:Y:S01]  /*0150*/  LDCU UR4, c[0x0][0x380] ;  /* 0x00007000ff0477ac */ /* 0x000e220008000800 */
[----:B------:R-:W-:-:S06]  /*0160*/  FSEL R2, R2, RZ, P1 ;  /* 0x000000ff02027208 */ /* 0x000fcc0000800000 */
[----:B------:R-:W1:Y:S02]  /*0170*/  F2I.U32.TRUNC.NTZ R2, R2 ;  /* 0x0000000200027305 */ /* 0x000e64000020f000 */
[----:B-1----:R-:W-:-:S04]  /*0180*/  LOP3.LUT R3, R2, 0xff, RZ, 0xc0, !PT ;  /* 0x000000ff02037812 */ /* 0x002fc800078ec0ff */
[----:B------:R-:W-:-:S04]  /*0190*/  PRMT R3, RZ, 0x7604, R3 ;  /* 0x00007604ff037816 */ /* 0x000fc80000000003 */
[----:B------:R-:W-:-:S04]  /*01a0*/  PRMT R3, RZ, 0x7054, R3 ;  /* 0x00007054ff037816 */ /* 0x000fc80000000003 */
[----:B------:R-:W-:-:S04]  /*01b0*/  PRMT R3, R6, 0x654, R3 ;  /* 0x0000065406037816 */ /* 0x000fc80000000003 */
[----:B0-----:R0:W-:Y:S02]  /*01c0*/  SUST.D.BA.2D.STRONG.SM.TRAP [R4], R3, UR4 ;  /* 0x70ff040304007f9d */ /* 0x0011e4000810a900 */
[----:B0-----:R-:W-:Y:S05]  /*01d0*/  EXIT ;  /* 0x000000000000794d */ /* 0x001fea0003800000 */
.L_x_0:
[----:B------:R-:W-:-:S00]  /*01e0*/  BRA `(.L_x_0) ;  /* 0xfffffffc00fc7947 */ /* 0x000fc0000383ffff */
[----:B------:R-:W-:-:S00]  /*01f0*/  NOP ;  /* 0x0000000000007918 */ /* 0x000fc00000000000 */
        /* <DEDUP_REMOVED lines=8> */
.L_x_1:


//--------------------- .nv.shared.reserved.0     --------------------------
	.section	.nv.shared.reserved.0,"aw",@nobits
	.weak		__nv_reservedSMEM_offset_0_alias
	.size		__nv_reservedSMEM_offset_0_alias, 0, 64
	.other		__nv_reservedSMEM_offset_0_alias,@"STO_CUDA_RESERVED_SHARED STV_DEFAULT"
__nv_reservedSMEM_offset_0_alias:
	.zero		0
	.zero		64


//--------------------- .nv.constant0._Z14update_surfaceyiii --------------------------
	.section	.nv.constant0._Z14update_surfaceyiii,"a",@progbits
	.sectionflags	@""
	.align	4
.nv.constant0._Z14update_surfaceyiii:
	.zero		916


//--------------------- SYMBOLS --------------------------

	.type		.nv.reservedSmem.offset0,@object
	.size		.nv.reservedSmem.offset0,0x4
